	.headerflags	@"EF_CUDA_TEXMODE_UNIFIED EF_CUDA_64BIT_ADDRESS EF_CUDA_ACCELERATORS EF_CUDA_SM90 EF_CUDA_VIRTUAL_SM(EF_CUDA_SM90)"
	.elftype	@"ET_EXEC"


//--------------------- .nv.info                  --------------------------
	.section	.nv.info,"",@"SHT_CUDA_INFO"
	.align	4


	//----- nvinfo : EIATTR_REGCOUNT
	.align		4
        /*0000*/ 	.byte	0x04, 0x2f
        /*0002*/ 	.short	(.L_1 - .L_0)
	.align		4
.L_0:
        /*0004*/ 	.word	index@(triton_mm)
        /*0008*/ 	.word	0x00000060


	//----- nvinfo : EIATTR_MIN_STACK_SIZE
	.align		4
.L_1:
        /*000c*/ 	.byte	0x04, 0x12
        /*000e*/ 	.short	(.L_3 - .L_2)
	.align		4
.L_2:
        /*0010*/ 	.word	index@(triton_mm)
        /*0014*/ 	.word	0x00000000


	//----- nvinfo : EIATTR_FRAME_SIZE
	.align		4
.L_3:
        /*0018*/ 	.byte	0x04, 0x11
        /*001a*/ 	.short	(.L_5 - .L_4)
	.align		4
.L_4:
        /*001c*/ 	.word	index@(triton_mm)
        /*0020*/ 	.word	0x00000000


	//----- nvinfo : EIATTR_MIN_STACK_SIZE
	.align		4
.L_5:
        /*0024*/ 	.byte	0x04, 0x12
        /*0026*/ 	.short	(.L_7 - .L_6)
	.align		4
.L_6:
        /*0028*/ 	.word	index@(triton_mm)
        /*002c*/ 	.word	0x00000000
.L_7:


//--------------------- .nv.info.triton_mm        --------------------------
	.section	.nv.info.triton_mm,"",@"SHT_CUDA_INFO"
	.sectionflags	@""
	.align	4


	//----- nvinfo : EIATTR_CUDA_API_VERSION
	.align		4
        /*0000*/ 	.byte	0x04, 0x37
        /*0002*/ 	.short	(.L_9 - .L_8)
.L_8:
        /*0004*/ 	.word	0x0000007c


	//----- nvinfo : EIATTR_KPARAM_INFO
	.align		4
.L_9:
        /*0008*/ 	.byte	0x04, 0x17
        /*000a*/ 	.short	(.L_11 - .L_10)
.L_10:
        /*000c*/ 	.word	0x00000000
        /*0010*/ 	.short	0x0004
        /*0012*/ 	.short	0x001c
        /*0014*/ 	.byte	0x00, 0xf0, 0x11, 0x00


	//----- nvinfo : EIATTR_KPARAM_INFO
	.align		4
.L_11:
        /*0018*/ 	.byte	0x04, 0x17
        /*001a*/ 	.short	(.L_13 - .L_12)
.L_12:
        /*001c*/ 	.word	0x00000000
        /*0020*/ 	.short	0x0003
        /*0022*/ 	.short	0x0018
        /*0024*/ 	.byte	0x00, 0xf0, 0x11, 0x00


	//----- nvinfo : EIATTR_KPARAM_INFO
	.align		4
.L_13:
        /*0028*/ 	.byte	0x04, 0x17
        /*002a*/ 	.short	(.L_15 - .L_14)
.L_14:
        /*002c*/ 	.word	0x00000000
        /*0030*/ 	.short	0x0002
        /*0032*/ 	.short	0x0010
        /*0034*/ 	.byte	0x00, 0xf0, 0x21, 0x00


	//----- nvinfo : EIATTR_KPARAM_INFO
	.align		4
.L_15:
        /*0038*/ 	.byte	0x04, 0x17
        /*003a*/ 	.short	(.L_17 - .L_16)
.L_16:
        /*003c*/ 	.word	0x00000000
        /*0040*/ 	.short	0x0001
        /*0042*/ 	.short	0x0008
        /*0044*/ 	.byte	0x00, 0xf0, 0x21, 0x00


	//----- nvinfo : EIATTR_KPARAM_INFO
	.align		4
.L_17:
        /*0048*/ 	.byte	0x04, 0x17
        /*004a*/ 	.short	(.L_19 - .L_18)
.L_18:
        /*004c*/ 	.word	0x00000000
        /*0050*/ 	.short	0x0000
        /*0052*/ 	.short	0x0000
        /*0054*/ 	.byte	0x00, 0xf0, 0x21, 0x00


	//----- nvinfo : EIATTR_SPARSE_MMA_MASK
	.align		4
.L_19:
        /*0058*/ 	.byte	0x03, 0x50
        /*005a*/ 	.short	0x0000


	//----- nvinfo : EIATTR_MAXREG_COUNT
	.align		4
        /*005c*/ 	.byte	0x03, 0x1b
        /*005e*/ 	.short	0x00ff


	//----- nvinfo : EIATTR_COOP_GROUP_MASK_REGIDS
	.align		4
        /*0060*/ 	.byte	0x04, 0x29
        /*0062*/ 	.short	(.L_21 - .L_20)


	//   ....[0]....
.L_20:
        /*0064*/ 	.word	0xffffffff


	//----- nvinfo : EIATTR_COOP_GROUP_INSTR_OFFSETS
	.align		4
.L_21:
        /*0068*/ 	.byte	0x04, 0x28
        /*006a*/ 	.short	(.L_23 - .L_22)


	//   ....[0]....
.L_22:
        /*006c*/ 	.word	0x00000ec0


	//----- nvinfo : EIATTR_EXIT_INSTR_OFFSETS
	.align		4
.L_23:
        /*0070*/ 	.byte	0x04, 0x1c
        /*0072*/ 	.short	(.L_25 - .L_24)


	//   ....[0]....
.L_24:
        /*0074*/ 	.word	0x00000040


	//   ....[1]....
        /*0078*/ 	.word	0x000019e0


	//   ....[2]....
        /*007c*/ 	.word	0x00001a30


	//----- nvinfo : EIATTR_MAX_THREADS
	.align		4
.L_25:
        /*0080*/ 	.byte	0x04, 0x05
        /*0082*/ 	.short	(.L_27 - .L_26)
.L_26:
        /*0084*/ 	.word	0x00000080
        /*0088*/ 	.word	0x00000001
        /*008c*/ 	.word	0x00000001


	//----- nvinfo : EIATTR_CBANK_PARAM_SIZE
	.align		4
.L_27:
        /*0090*/ 	.byte	0x03, 0x19
        /*0092*/ 	.short	0x0020


	//----- nvinfo : EIATTR_PARAM_CBANK
	.align		4
        /*0094*/ 	.byte	0x04, 0x0a
        /*0096*/ 	.short	(.L_29 - .L_28)
	.align		4
.L_28:
        /*0098*/ 	.word	index@(.nv.constant0.triton_mm)
        /*009c*/ 	.short	0x0210
        /*009e*/ 	.short	0x0020


	//----- nvinfo : EIATTR_SW_WAR
	.align		4
.L_29:
        /*00a0*/ 	.byte	0x04, 0x36
        /*00a2*/ 	.short	(.L_31 - .L_30)
.L_30:
        /*00a4*/ 	.word	0x00000008
.L_31:


//--------------------- .nv.callgraph             --------------------------
	.section	.nv.callgraph,"",@"SHT_CUDA_CALLGRAPH"
	.align	4
	.sectionentsize	8
	.align		4
        /*0000*/ 	.word	0x00000000
	.align		4
        /*0004*/ 	.word	0xffffffff
	.align		4
        /*0008*/ 	.word	0x00000000
	.align		4
        /*000c*/ 	.word	0xfffffffe
	.align		4
        /*0010*/ 	.word	0x00000000
	.align		4
        /*0014*/ 	.word	0xfffffffd
	.align		4
        /*0018*/ 	.word	0x00000000
	.align		4
        /*001c*/ 	.word	0xfffffffc


//--------------------- .text.triton_mm           --------------------------
	.section	.text.triton_mm,"ax",@progbits
	.sectionflags	@"SHF_BARRIERS=1"
	.align	128
        .global         triton_mm
        .type           triton_mm,@function
        .size           triton_mm,(.L_x_2 - triton_mm)
        .other          triton_mm,@"STO_CUDA_ENTRY STV_DEFAULT"
triton_mm:
.text.triton_mm:
[----:B------:R-:W1:Y:S02]  /*0000*/  LDC R1, c[0x0][0x28] ;  /* 0x00000a00ff017b82 */ /* 0x000e640000000800 */
[----:B------:R-:W2:Y:S02]  /*0010*/  LDC R0, c[0x0][0x22c] ;  /* 0x00008b00ff007b82 */ /* 0x000ea40000000800 */
[----:B--2---:R-:W-:-:S05]  /*0020*/  IMAD R2, R0, 0xc00, RZ ;  /* 0x00000c0000027824 */ /* 0x004fca00078e02ff */
[----:B------:R-:W-:-:S13]  /*0030*/  ISETP.NE.AND P0, PT, R2, RZ, PT ;  /* 0x000000ff0200720c */ /* 0x000fda0003f05270 */
[----:B------:R-:W-:Y:S05]  /*0040*/  @!P0 EXIT ;  /* 0x000000000000894d */ /* 0x000fea0003800000 */
[----:B------:R-:W2:Y:S01]  /*0050*/  S2R R10, SR_CTAID.X ;  /* 0x00000000000a7919 */ /* 0x000ea20000002500 */
[----:B------:R-:W-:Y:S01]  /*0060*/  VIADD R2, R0, 0x3f ;  /* 0x0000003f00027836 */ /* 0x000fe20000000000 */
[----:B------:R-:W-:Y:S01]  /*0070*/  IABS R16, R0 ;  /* 0x0000000000107213 */ /* 0x000fe20000000000 */
[----:B------:R-:W3:Y:S01]  /*0080*/  LDC R23, c[0x0][0x228] ;  /* 0x00008a00ff177b82 */ /* 0x000ee20000000800 */
[----:B------:R-:W-:Y:S01]  /*0090*/  ULDC.64 UR4, c[0x0][0x210] ;  /* 0x0000840000047ab9 */ /* 0x000fe20000000a00 */
[----:B------:R-:W-:Y:S01]  /*00a0*/  ULDC.64 UR18, c[0x0][0x208] ;  /* 0x0000820000127ab9 */ /* 0x000fe20000000a00 */
[----:B------:R-:W-:Y:S01]  /*00b0*/  SHF.R.S32.HI R3, RZ, 0x1f, R2 ;  /* 0x0000001fff037819 */ /* 0x000fe20000011402 */
[----:B------:R-:W-:Y:S01]  /*00c0*/  IMAD.MOV.U32 R93, RZ, RZ, -0x20 ;  /* 0xffffffe0ff5d7424 */ /* 0x000fe200078e00ff */
[----:B------:R-:W-:Y:S02]  /*00d0*/  CS2R R38, SRZ ;  /* 0x0000000000267805 */ /* 0x000fe4000001ff00 */
[----:B------:R-:W-:-:S02]  /*00e0*/  CS2R R40, SRZ ;  /* 0x0000000000287805 */ /* 0x000fc4000001ff00 */
[----:B------:R-:W-:Y:S01]  /*00f0*/  LEA.HI R3, R3, R2, RZ, 0x6 ;  /* 0x0000000203037211 */ /* 0x000fe200078f30ff */
[----:B------:R-:W4:Y:S01]  /*0100*/  S2UR UR14, SR_CgaCtaId ;  /* 0x00000000000e79c3 */ /* 0x000f220000008800 */
[----:B------:R-:W-:Y:S02]  /*0110*/  CS2R R42, SRZ ;  /* 0x00000000002a7805 */ /* 0x000fe4000001ff00 */
[----:B------:R-:W-:Y:S02]  /*0120*/  CS2R R44, SRZ ;  /* 0x00000000002c7805 */ /* 0x000fe4000001ff00 */
[----:B------:R-:W-:Y:S02]  /*0130*/  CS2R R46, SRZ ;  /* 0x00000000002e7805 */ /* 0x000fe4000001ff00 */
[----:B------:R-:W-:Y:S02]  /*0140*/  CS2R R48, SRZ ;  /* 0x0000000000307805 */ /* 0x000fe4000001ff00 */
[----:B------:R-:W-:-:S02]  /*0150*/  CS2R R50, SRZ ;  /* 0x0000000000327805 */ /* 0x000fc4000001ff00 */
[----:B------:R-:W-:Y:S02]  /*0160*/  CS2R R52, SRZ ;  /* 0x0000000000347805 */ /* 0x000fe4000001ff00 */
        /* <DEDUP_REMOVED lines=13> */
[----:B------:R-:W-:Y:S01]  /*0240*/  CS2R R80, SRZ ;  /* 0x0000000000507805 */ /* 0x000fe2000001ff00 */
[C---:B--2---:R-:W-:Y:S01]  /*0250*/  IMAD.HI R4, R10.reuse, 0x2aaaaaab, RZ ;  /* 0x2aaaaaab0a047827 */ /* 0x044fe200078e02ff */
[----:B------:R-:W-:Y:S02]  /*0260*/  ISETP.GE.AND P1, PT, R10, RZ, PT ;  /* 0x000000ff0a00720c */ /* 0x000fe40003f26270 */
[----:B------:R-:W-:Y:S02]  /*0270*/  CS2R R82, SRZ ;  /* 0x0000000000527805 */ /* 0x000fe4000001ff00 */
[----:B------:R-:W-:-:S02]  /*0280*/  CS2R R84, SRZ ;  /* 0x0000000000547805 */ /* 0x000fc4000001ff00 */
[----:B------:R-:W-:Y:S02]  /*0290*/  CS2R R86, SRZ ;  /* 0x0000000000567805 */ /* 0x000fe4000001ff00 */
[----:B------:R-:W-:Y:S01]  /*02a0*/  SHF.R.U32.HI R5, RZ, 0x1f, R4 ;  /* 0x0000001fff057819 */ /* 0x000fe20000011604 */
[----:B------:R-:W-:Y:S01]  /*02b0*/  UMOV UR15, 0x1 ;  /* 0x00000001000f7882 */ /* 0x000fe20000000000 */
[----:B------:R-:W-:Y:S02]  /*02c0*/  UMOV UR6, 0xffffffff ;  /* 0xffffffff00067882 */ /* 0x000fe40000000000 */
[----:B------:R-:W-:-:S05]  /*02d0*/  LEA.HI.SX32 R5, R4, R5, 0x1b ;  /* 0x0000000504057211 */ /* 0x000fca00078fdaff */
[----:B------:R-:W-:-:S05]  /*02e0*/  IMAD.SHL.U32 R4, R5, 0x8, RZ ;  /* 0x0000000805047824 */ /* 0x000fca00078e00ff */
[----:B------:R-:W-:-:S04]  /*02f0*/  LEA.HI.SX32 R3, R3, -R4, 0x1a ;  /* 0x8000000403037211 */ /* 0x000fc800078fd2ff */
[----:B------:R-:W-:-:S04]  /*0300*/  VIMNMX R6, R3, 0x8, PT ;  /* 0x0000000803067848 */ /* 0x000fc80003fe0100 */
[-C--:B------:R-:W-:Y:S02]  /*0310*/  IABS R14, R6.reuse ;  /* 0x00000006000e7213 */ /* 0x080fe40000000000 */
[----:B------:R-:W-:Y:S02]  /*0320*/  IABS R8, R6 ;  /* 0x0000000600087213 */ /* 0x000fe40000000000 */
[----:B------:R-:W2:Y:S03]  /*0330*/  I2F.RP R7, R14 ;  /* 0x0000000e00077306 */ /* 0x000ea60000209400 */
[----:B------:R-:W-:-:S05]  /*0340*/  IMAD.MOV R12, RZ, RZ, -R8 ;  /* 0x000000ffff0c7224 */ /* 0x000fca00078e0a08 */
[----:B------:R-:W5:Y:S08]  /*0350*/  I2F.RP R8, R16 ;  /* 0x0000001000087306 */ /* 0x000f700000209400 */
[----:B--2---:R-:W2:Y:S08]  /*0360*/  MUFU.RCP R7, R7 ;  /* 0x0000000700077308 */ /* 0x004eb00000001000 */
[----:B-1---5:R-:W-:Y:S01]  /*0370*/  MUFU.RCP R8, R8 ;  /* 0x0000000800087308 */ /* 0x022fe20000001000 */
[----:B--2---:R-:W-:Y:S01]  /*0380*/  VIADD R2, R7, 0xffffffe ;  /* 0x0ffffffe07027836 */ /* 0x004fe20000000000 */
[----:B------:R-:W-:-:S06]  /*0390*/  IABS R7, R10 ;  /* 0x0000000a00077213 */ /* 0x000fcc0000000000 */
[----:B------:R1:W2:Y:S02]  /*03a0*/  F2I.FTZ.U32.TRUNC.NTZ R3, R2 ;  /* 0x0000000200037305 */ /* 0x0002a4000021f000 */
[----:B-1----:R-:W-:Y:S02]  /*03b0*/  IMAD.MOV.U32 R2, RZ, RZ, RZ ;  /* 0x000000ffff027224 */ /* 0x002fe400078e00ff */
[----:B--2---:R-:W-:-:S04]  /*03c0*/  IMAD.MOV R9, RZ, RZ, -R3 ;  /* 0x000000ffff097224 */ /* 0x004fc800078e0a03 */
[----:B------:R-:W-:-:S04]  /*03d0*/  IMAD R9, R9, R14, RZ ;  /* 0x0000000e09097224 */ /* 0x000fc800078e02ff */
[----:B------:R-:W-:-:S04]  /*03e0*/  IMAD.HI.U32 R3, R3, R9, R2 ;  /* 0x0000000903037227 */ /* 0x000fc800078e0002 */
[----:B------:R-:W-:Y:S02]  /*03f0*/  IMAD R9, R5, -0xc0, R10 ;  /* 0xffffff4005097824 */ /* 0x000fe400078e020a */
[----:B------:R-:W-:-:S03]  /*0400*/  IMAD.HI.U32 R2, R3, R7, RZ ;  /* 0x0000000703027227 */ /* 0x000fc600078e00ff */
[----:B------:R-:W-:Y:S01]  /*0410*/  IABS R10, R9 ;  /* 0x00000009000a7213 */ /* 0x000fe20000000000 */
[----:B------:R-:W-:Y:S02]  /*0420*/  IMAD R7, R2, R12, R7 ;  /* 0x0000000c02077224 */ /* 0x000fe400078e0207 */
[----:B------:R-:W1:Y:S01]  /*0430*/  S2R R2, SR_TID.X ;  /* 0x0000000000027919 */ /* 0x000e620000002100 */
[----:B------:R-:W-:Y:S01]  /*0440*/  VIADD R5, R8, 0xffffffe ;  /* 0x0ffffffe08057836 */ /* 0x000fe20000000000 */
[----:B------:R-:W-:Y:S01]  /*0450*/  LOP3.LUT R8, RZ, R6, RZ, 0x33, !PT ;  /* 0x00000006ff087212 */ /* 0x000fe200078e33ff */
[----:B------:R-:W-:Y:S01]  /*0460*/  IMAD.HI.U32 R3, R3, R10, RZ ;  /* 0x0000000a03037227 */ /* 0x000fe200078e00ff */
[----:B------:R-:W-:-:S03]  /*0470*/  ISETP.GT.U32.AND P0, PT, R14, R7, PT ;  /* 0x000000070e00720c */ /* 0x000fc60003f04070 */
[----:B------:R-:W2:Y:S01]  /*0480*/  F2I.FTZ.U32.TRUNC.NTZ R5, R5 ;  /* 0x0000000500057305 */ /* 0x000ea2000021f000 */
[----:B------:R-:W-:-:S05]  /*0490*/  IMAD R10, R3, R12, R10 ;  /* 0x0000000c030a7224 */ /* 0x000fca00078e020a */
[----:B------:R-:W-:-:S04]  /*04a0*/  ISETP.GT.U32.AND P2, PT, R14, R10, PT ;  /* 0x0000000a0e00720c */ /* 0x000fc80003f44070 */
[----:B------:R-:W-:-:S05]  /*04b0*/  @!P0 IMAD.IADD R7, R7, 0x1, -R14 ;  /* 0x0000000107078824 */ /* 0x000fca00078e0a0e */
[----:B------:R-:W-:Y:S01]  /*04c0*/  ISETP.GT.U32.AND P0, PT, R14, R7, PT ;  /* 0x000000070e00720c */ /* 0x000fe20003f04070 */
[----:B--2---:R-:W-:-:S03]  /*04d0*/  IMAD.MOV R11, RZ, RZ, -R5 ;  /* 0x000000ffff0b7224 */ /* 0x004fc600078e0a05 */
[----:B------:R-:W-:Y:S02]  /*04e0*/  @!P2 IMAD.IADD R10, R10, 0x1, -R14 ;  /* 0x000000010a0aa824 */ /* 0x000fe400078e0a0e */
[----:B------:R-:W-:Y:S02]  /*04f0*/  IMAD R11, R11, R16, RZ ;  /* 0x000000100b0b7224 */ /* 0x000fe400078e02ff */
[----:B------:R-:W-:Y:S01]  /*0500*/  @!P2 VIADD R3, R3, 0x1 ;  /* 0x000000010303a836 */ /* 0x000fe20000000000 */
[--C-:B-1----:R-:W-:Y:S02]  /*0510*/  SHF.R.U32.HI R12, RZ, 0x2, R2.reuse ;  /* 0x00000002ff0c7819 */ /* 0x102fe40000011602 */
[----:B------:R-:W-:Y:S02]  /*0520*/  SHF.R.U32.HI R91, RZ, 0x4, R2 ;  /* 0x00000004ff5b7819 */ /* 0x000fe40000011602 */
[----:B------:R-:W-:Y:S01]  /*0530*/  @!P0 IMAD.IADD R7, R7, 0x1, -R14 ;  /* 0x0000000107078824 */ /* 0x000fe200078e0a0e */
[----:B------:R-:W-:-:S02]  /*0540*/  ISETP.NE.AND P0, PT, R6, RZ, PT ;  /* 0x000000ff0600720c */ /* 0x000fc40003f05270 */
[----:B------:R-:W-:Y:S01]  /*0550*/  SGXT.U32 R12, R12, 0x5 ;  /* 0x000000050c0c781a */ /* 0x000fe20000000000 */
[----:B------:R-:W-:Y:S01]  /*0560*/  @!P1 IMAD.MOV R7, RZ, RZ, -R7 ;  /* 0x000000ffff079224 */ /* 0x000fe200078e0a07 */
[----:B------:R-:W-:Y:S02]  /*0570*/  ISETP.GE.U32.AND P1, PT, R10, R14, PT ;  /* 0x0000000e0a00720c */ /* 0x000fe40003f26070 */
[----:B------:R-:W-:Y:S02]  /*0580*/  LOP3.LUT R6, R9, R6, RZ, 0x3c, !PT ;  /* 0x0000000609067212 */ /* 0x000fe400078e3cff */
[----:B------:R-:W-:Y:S02]  /*0590*/  SEL R7, R8, R7, !P0 ;  /* 0x0000000708077207 */ /* 0x000fe40004000000 */
[----:B------:R-:W-:Y:S02]  /*05a0*/  ISETP.GE.AND P3, PT, R6, RZ, PT ;  /* 0x000000ff0600720c */ /* 0x000fe40003f66270 */
[----:B------:R-:W-:Y:S01]  /*05b0*/  LOP3.LUT R14, RZ, R0, RZ, 0x33, !PT ;  /* 0x00000000ff0e7212 */ /* 0x000fe200078e33ff */
[----:B------:R-:W-:Y:S01]  /*05c0*/  IMAD.IADD R7, R4, 0x1, R7 ;  /* 0x0000000104077824 */ /* 0x000fe200078e0207 */
[----:B------:R-:W-:Y:S01]  /*05d0*/  SHF.R.U32.HI R92, RZ, 0x5, R2 ;  /* 0x00000005ff5c7819 */ /* 0x000fe20000011602 */
[----:B------:R-:W-:Y:S01]  /*05e0*/  IMAD.MOV.U32 R4, RZ, RZ, RZ ;  /* 0x000000ffff047224 */ /* 0x000fe200078e00ff */
[----:B------:R-:W-:Y:S01]  /*05f0*/  SGXT.U32 R91, R91, 0x1 ;  /* 0x000000015b5b781a */ /* 0x000fe20000000000 */
[----:B------:R-:W-:Y:S01]  /*0600*/  IMAD.SHL.U32 R7, R7, 0x40, RZ ;  /* 0x0000004007077824 */ /* 0x000fe200078e00ff */
[----:B------:R-:W-:Y:S01]  /*0610*/  LOP3.LUT R92, R92, 0x7fffffc, RZ, 0xc0, !PT ;  /* 0x07fffffc5c5c7812 */ /* 0x000fe200078ec0ff */
[----:B------:R-:W-:-:S03]  /*0620*/  IMAD.HI.U32 R4, R5, R11, R4 ;  /* 0x0000000b05047227 */ /* 0x000fc600078e0004 */
[----:B------:R-:W-:Y:S01]  /*0630*/  LOP3.LUT R15, R7, R12, RZ, 0xfc, !PT ;  /* 0x0000000c070f7212 */ /* 0x000fe200078efcff */
[----:B------:R-:W-:Y:S01]  /*0640*/  @P1 VIADD R3, R3, 0x1 ;  /* 0x0000000103031836 */ /* 0x000fe20000000000 */
[----:B------:R-:W-:Y:S02]  /*0650*/  LOP3.LUT R17, R7, 0x20, R12, 0xfe, !PT ;  /* 0x0000002007117812 */ /* 0x000fe400078efe0c */
[----:B------:R-:W-:Y:S01]  /*0660*/  IABS R13, R15 ;  /* 0x0000000f000d7213 */ /* 0x000fe20000000000 */
[----:B------:R-:W-:Y:S01]  /*0670*/  @!P3 IMAD.MOV R3, RZ, RZ, -R3 ;  /* 0x000000ffff03b224 */ /* 0x000fe200078e0a03 */
[----:B------:R-:W-:Y:S02]  /*0680*/  IABS R5, R17 ;  /* 0x0000001100057213 */ /* 0x000fe40000000000 */
[----:B------:R-:W-:Y:S01]  /*0690*/  ISETP.GE.AND P3, PT, R17, RZ, PT ;  /* 0x000000ff1100720c */ /* 0x000fe20003f66270 */
[----:B------:R-:W-:Y:S01]  /*06a0*/  IMAD.MOV.U32 R11, RZ, RZ, R13 ;  /* 0x000000ffff0b7224 */ /* 0x000fe200078e000d */
[----:B------:R-:W-:Y:S01]  /*06b0*/  SEL R3, R8, R3, !P0 ;  /* 0x0000000308037207 */ /* 0x000fe20004000000 */
[----:B------:R-:W-:-:S02]  /*06c0*/  IMAD.MOV.U32 R13, RZ, RZ, R5 ;  /* 0x000000ffff0d7224 */ /* 0x000fc400078e0005 */
[----:B------:R-:W-:-:S04]  /*06d0*/  IMAD.HI.U32 R5, R4, R11, RZ ;  /* 0x0000000b04057227 */ /* 0x000fc800078e00ff */
[----:B------:R-:W-:-:S04]  /*06e0*/  IMAD.HI.U32 R4, R4, R13, RZ ;  /* 0x0000000d04047227 */ /* 0x000fc800078e00ff */
[----:B------:R-:W-:Y:S02]  /*06f0*/  IMAD.MOV R4, RZ, RZ, -R4 ;  /* 0x000000ffff047224 */ /* 0x000fe400078e0a04 */
[----:B------:R-:W-:Y:S02]  /*0700*/  IMAD.MOV R5, RZ, RZ, -R5 ;  /* 0x000000ffff057224 */ /* 0x000fe400078e0a05 */
[C---:B------:R-:W-:Y:S01]  /*0710*/  IMAD R13, R16.reuse, R4, R13 ;  /* 0x00000004100d7224 */ /* 0x040fe200078e020d */
[----:B------:R-:W-:Y:S01]  /*0720*/  SHF.R.U32.HI R4, RZ, 0x4, R2 ;  /* 0x00000004ff047819 */ /* 0x000fe20000011602 */
[C---:B------:R-:W-:Y:S02]  /*0730*/  IMAD R9, R16.reuse, R5, R11 ;  /* 0x0000000510097224 */ /* 0x040fe400078e020b */
[----:B------:R-:W-:Y:S01]  /*0740*/  IMAD.SHL.U32 R3, R3, 0x80, RZ ;  /* 0x0000008003037824 */ /* 0x000fe200078e00ff */
[C---:B------:R-:W-:Y:S02]  /*0750*/  ISETP.GT.U32.AND P2, PT, R16.reuse, R13, PT ;  /* 0x0000000d1000720c */ /* 0x040fe40003f44070 */
[----:B------:R-:W-:-:S02]  /*0760*/  ISETP.GT.U32.AND P1, PT, R16, R9, PT ;  /* 0x000000091000720c */ /* 0x000fc40003f24070 */
[----:B------:R-:W-:Y:S02]  /*0770*/  LOP3.LUT R25, R3, R12, RZ, 0xfc, !PT ;  /* 0x0000000c03197212 */ /* 0x000fe400078efcff */
[----:B------:R-:W-:Y:S02]  /*0780*/  SGXT.U32 R4, R4, 0x3 ;  /* 0x000000030404781a */ /* 0x000fe40000000000 */
[----:B------:R-:W-:Y:S01]  /*0790*/  LOP3.LUT R26, R3, 0x20, R12, 0xfe, !PT ;  /* 0x00000020031a7812 */ /* 0x000fe200078efe0c */
[----:B------:R-:W-:Y:S01]  /*07a0*/  IMAD.HI R6, R25, 0x2aaaaaab, RZ ;  /* 0x2aaaaaab19067827 */ /* 0x000fe200078e02ff */
[----:B------:R-:W-:Y:S02]  /*07b0*/  LOP3.LUT R5, R7, R4, RZ, 0xfc, !PT ;  /* 0x0000000407057212 */ /* 0x000fe400078efcff */
[----:B------:R-:W-:Y:S01]  /*07c0*/  LOP3.LUT R31, R3, 0x40, R12, 0xfe, !PT ;  /* 0x00000040031f7812 */ /* 0x000fe200078efe0c */
[----:B------:R-:W-:Y:S01]  /*07d0*/  @!P2 IMAD.IADD R13, R13, 0x1, -R16 ;  /* 0x000000010d0da824 */ /* 0x000fe200078e0a10 */
[----:B------:R-:W-:Y:S01]  /*07e0*/  SHF.R.U32.HI R11, RZ, 0x1f, R6 ;  /* 0x0000001fff0b7819 */ /* 0x000fe20000011606 */
[----:B------:R-:W-:Y:S01]  /*07f0*/  @!P1 IMAD.IADD R9, R9, 0x1, -R16 ;  /* 0x0000000109099824 */ /* 0x000fe200078e0a10 */
[----:B------:R-:W-:Y:S01]  /*0800*/  ISETP.GE.AND P1, PT, R15, RZ, PT ;  /* 0x000000ff0f00720c */ /* 0x000fe20003f26270 */
[----:B------:R-:W-:Y:S01]  /*0810*/  IMAD.SHL.U32 R7, R2, 0x8, RZ ;  /* 0x0000000802077824 */ /* 0x000fe200078e00ff */
[----:B------:R-:W-:-:S02]  /*0820*/  ISETP.GT.U32.AND P2, PT, R16, R13, PT ;  /* 0x0000000d1000720c */ /* 0x000fc40003f44070 */
[----:B------:R-:W-:Y:S02]  /*0830*/  ISETP.GT.U32.AND P0, PT, R16, R9, PT ;  /* 0x000000091000720c */ /* 0x000fe40003f04070 */
[----:B------:R-:W-:Y:S02]  /*0840*/  LOP3.LUT R15, R7, 0x18, R2, 0x48, !PT ;  /* 0x00000018070f7812 */ /* 0x000fe400078e4802 */
[----:B------:R-:W-:Y:S02]  /*0850*/  LEA.HI R18, R6, R11, RZ, 0x17 ;  /* 0x0000000b06127211 */ /* 0x000fe400078fb8ff */
[----:B------:R-:W-:Y:S01]  /*0860*/  LOP3.LUT R20, R7, 0x18, RZ, 0xc0, !PT ;  /* 0x0000001807147812 */ /* 0x000fe200078ec0ff */
[----:B------:R-:W1:Y:S01]  /*0870*/  LDC.64 R10, c[0x0][0x210] ;  /* 0x00008400ff0a7b82 */ /* 0x000e620000000a00 */
[C---:B------:R-:W-:Y:S01]  /*0880*/  LOP3.LUT R4, R12.reuse, 0x20, RZ, 0xfc, !PT ;  /* 0x000000200c047812 */ /* 0x040fe200078efcff */
[C---:B------:R-:W-:Y:S01]  /*0890*/  IMAD R8, R12.reuse, 0x20, R15 ;  /* 0x000000200c087824 */ /* 0x040fe200078e020f */
[C---:B------:R-:W-:Y:S01]  /*08a0*/  LOP3.LUT R6, R12.reuse, 0x40, RZ, 0xfc, !PT ;  /* 0x000000400c067812 */ /* 0x040fe200078efcff */
[--C-:B------:R-:W-:Y:S01]  /*08b0*/  @!P2 IMAD.IADD R13, R13, 0x1, -R16.reuse ;  /* 0x000000010d0da824 */ /* 0x100fe200078e0a10 */
[----:B------:R-:W-:Y:S01]  /*08c0*/  LOP3.LUT R7, R12, 0x60, RZ, 0xfc, !PT ;  /* 0x000000600c077812 */ /* 0x000fe200078efcff */
[----:B------:R-:W-:Y:S01]  /*08d0*/  @!P0 IMAD.IADD R9, R9, 0x1, -R16 ;  /* 0x0000000109098824 */ /* 0x000fe200078e0a10 */
[----:B------:R-:W-:Y:S01]  /*08e0*/  LOP3.LUT R33, R3, 0x60, R12, 0xfe, !PT ;  /* 0x0000006003217812 */ /* 0x000fe200078efe0c */
[----:B------:R-:W-:Y:S01]  /*08f0*/  @!P3 IMAD.MOV R13, RZ, RZ, -R13 ;  /* 0x000000ffff0db224 */ /* 0x000fe200078e0a0d */
[----:B------:R-:W-:Y:S01]  /*0900*/  ISETP.NE.AND P0, PT, R0, RZ, PT ;  /* 0x000000ff0000720c */ /* 0x000fe20003f05270 */
[----:B------:R-:W-:-:S03]  /*0910*/  IMAD.HI R12, R26, 0x2aaaaaab, RZ ;  /* 0x2aaaaaab1a0c7827 */ /* 0x000fc600078e02ff */
[----:B------:R-:W-:Y:S01]  /*0920*/  SEL R13, R14, R13, !P0 ;  /* 0x0000000d0e0d7207 */ /* 0x000fe20004000000 */
[----:B------:R-:W-:Y:S02]  /*0930*/  @!P1 IMAD.MOV R9, RZ, RZ, -R9 ;  /* 0x000000ffff099224 */ /* 0x000fe400078e0a09 */
[----:B------:R-:W-:-:S03]  /*0940*/  IMAD.HI R16, R31, 0x2aaaaaab, RZ ;  /* 0x2aaaaaab1f107827 */ /* 0x000fc600078e02ff */
[----:B------:R-:W-:Y:S01]  /*0950*/  SEL R27, R14, R9, !P0 ;  /* 0x000000090e1b7207 */ /* 0x000fe20004000000 */
[--C-:B------:R-:W-:Y:S01]  /*0960*/  IMAD R4, R4, 0x20, R15.reuse ;  /* 0x0000002004047824 */ /* 0x100fe200078e020f */
[----:B------:R-:W-:Y:S01]  /*0970*/  SHF.R.U32.HI R17, RZ, 0x1f, R16 ;  /* 0x0000001fff117819 */ /* 0x000fe20000011610 */
[--C-:B------:R-:W-:Y:S02]  /*0980*/  IMAD R6, R6, 0x20, R15.reuse ;  /* 0x0000002006067824 */ /* 0x100fe400078e020f */
[----:B------:R-:W-:Y:S01]  /*0990*/  IMAD R7, R7, 0x20, R15 ;  /* 0x0000002007077824 */ /* 0x000fe200078e020f */
[----:B------:R-:W-:Y:S01]  /*09a0*/  SHF.R.U32.HI R15, RZ, 0x1f, R12 ;  /* 0x0000001fff0f7819 */ /* 0x000fe2000001160c */
[----:B------:R-:W-:Y:S01]  /*09b0*/  IMAD.HI R19, R33, 0x2aaaaaab, RZ ;  /* 0x2aaaaaab21137827 */ /* 0x000fe200078e02ff */
[----:B------:R-:W-:Y:S02]  /*09c0*/  LEA.HI R22, R16, R17, RZ, 0x17 ;  /* 0x0000001110167211 */ /* 0x000fe400078fb8ff */
[----:B------:R-:W-:Y:S01]  /*09d0*/  LEA.HI R21, R12, R15, RZ, 0x17 ;  /* 0x0000000f0c157211 */ /* 0x000fe200078fb8ff */
[--C-:B------:R-:W-:Y:S01]  /*09e0*/  IMAD R29, R13, 0xc00, R20.reuse ;  /* 0x00000c000d1d7824 */ /* 0x100fe200078e0214 */
[----:B------:R-:W-:Y:S01]  /*09f0*/  SHF.R.U32.HI R24, RZ, 0x1f, R19 ;  /* 0x0000001fff187819 */ /* 0x000fe20000011613 */
[----:B------:R-:W2:Y:S01]  /*0a00*/  LDC.64 R14, c[0x0][0x218] ;  /* 0x00008600ff0e7b82 */ /* 0x000ea20000000a00 */
[----:B------:R-:W-:-:S02]  /*0a10*/  IMAD R27, R27, 0xc00, R20 ;  /* 0x00000c001b1b7824 */ /* 0x000fc400078e0214 */
[----:B------:R-:W-:Y:S01]  /*0a20*/  IMAD.WIDE R16, R29, 0x2, RZ ;  /* 0x000000021d107825 */ /* 0x000fe200078e02ff */
[----:B------:R-:W-:-:S03]  /*0a30*/  LEA.HI R24, R19, R24, RZ, 0x17 ;  /* 0x0000001813187211 */ /* 0x000fc600078fb8ff */
[----:B---3--:R-:W-:Y:S02]  /*0a40*/  IMAD R19, R23, 0xc00, RZ ;  /* 0x00000c0017137824 */ /* 0x008fe400078e02ff */
[----:B------:R-:W-:-:S04]  /*0a50*/  IMAD.WIDE R12, R27, 0x2, RZ ;  /* 0x000000021b0c7825 */ /* 0x000fc800078e02ff */
[----:B------:R-:W-:-:S04]  /*0a60*/  IMAD.WIDE R16, R19, 0x2, R16 ;  /* 0x0000000213107825 */ /* 0x000fc800078e0210 */
[----:B------:R-:W-:Y:S02]  /*0a70*/  IMAD R9, R18, -0xc00, R25 ;  /* 0xfffff40012097824 */ /* 0x000fe400078e0219 */
[----:B------:R-:W-:-:S04]  /*0a80*/  IMAD.WIDE R12, R19, 0x2, R12 ;  /* 0x00000002130c7825 */ /* 0x000fc800078e020c */
[----:B-1----:R-:W-:Y:S01]  /*0a90*/  IMAD.WIDE R18, R19, 0x2, R10 ;  /* 0x0000000213127825 */ /* 0x002fe200078e020a */
[----:B------:R-:W-:Y:S02]  /*0aa0*/  IADD3 R11, P0, R16, UR4, RZ ;  /* 0x00000004100b7c10 */ /* 0x000fe4000ff1e0ff */
[----:B------:R-:W-:Y:S01]  /*0ab0*/  IADD3 R10, P2, R12, UR4, RZ ;  /* 0x000000040c0a7c10 */ /* 0x000fe2000ff5e0ff */
[----:B------:R-:W-:Y:S01]  /*0ac0*/  IMAD R23, R22, -0xc00, R31 ;  /* 0xfffff40016177824 */ /* 0x000fe200078e021f */
[----:B------:R-:W-:Y:S01]  /*0ad0*/  UMOV UR4, 0x400 ;  /* 0x0000040000047882 */ /* 0x000fe20000000000 */
[----:B------:R-:W-:Y:S01]  /*0ae0*/  IMAD R21, R21, -0xc00, R26 ;  /* 0xfffff40015157824 */ /* 0x000fe200078e021a */
[----:B----4-:R-:W-:Y:S01]  /*0af0*/  UPRMT UR14, UR14, 0x654, UR4 ;  /* 0x000006540e0e7896 */ /* 0x010fe20008000004 */
[--C-:B------:R-:W-:Y:S01]  /*0b00*/  IMAD R31, R9, 0xc00, R20.reuse ;  /* 0x00000c00091f7824 */ /* 0x100fe200078e0214 */
[----:B------:R-:W-:Y:S01]  /*0b10*/  IADD3 R9, P1, R11, 0x80, RZ ;  /* 0x000000800b097810 */ /* 0x000fe20007f3e0ff */
[----:B------:R-:W-:Y:S01]  /*0b20*/  IMAD R25, R24, -0xc00, R33 ;  /* 0xfffff40018197824 */ /* 0x000fe200078e0221 */
[----:B------:R-:W-:Y:S01]  /*0b30*/  IADD3 R10, P3, R10, 0x80, RZ ;  /* 0x000000800a0a7810 */ /* 0x000fe20007f7e0ff */
[--C-:B------:R-:W-:Y:S01]  /*0b40*/  IMAD R21, R21, 0xc00, R20.reuse ;  /* 0x00000c0015157824 */ /* 0x100fe200078e0214 */
[----:B------:R-:W-:Y:S01]  /*0b50*/  IADD3.X R11, RZ, UR5, R17, P1, P0 ;  /* 0x00000005ff0b7c10 */ /* 0x000fe20008fe0411 */
[--C-:B------:R-:W-:Y:S01]  /*0b60*/  IMAD R23, R23, 0xc00, R20.reuse ;  /* 0x00000c0017177824 */ /* 0x100fe200078e0214 */
[----:B------:R-:W-:Y:S01]  /*0b70*/  LEA R35, R6, UR14, 0x1 ;  /* 0x0000000e06237c11 */ /* 0x000fe2000f8e08ff */
[----:B------:R-:W-:Y:S01]  /*0b80*/  IMAD R33, R25, 0xc00, R20 ;  /* 0x00000c0019217824 */ /* 0x000fe200078e0214 */
[----:B------:R-:W-:Y:S01]  /*0b90*/  LEA R37, R7, UR14, 0x1 ;  /* 0x0000000e07257c11 */ /* 0x000fe2000f8e08ff */
[----:B------:R-:W-:Y:S01]  /*0ba0*/  IMAD.WIDE R16, R27, 0x2, R18 ;  /* 0x000000021b107825 */ /* 0x000fe200078e0212 */
[----:B------:R-:W-:Y:S01]  /*0bb0*/  IADD3.X R12, RZ, UR5, R13, P3, P2 ;  /* 0x00000005ff0c7c10 */ /* 0x000fe20009fe440d */
[----:B------:R-:W-:Y:S01]  /*0bc0*/  UMOV UR4, URZ ;  /* 0x0000003f00047c82 */ /* 0x000fe20008000000 */
[----:B------:R-:W-:Y:S01]  /*0bd0*/  UIADD3 UR17, UR14, 0x3000, URZ ;  /* 0x000030000e117890 */ /* 0x000fe2000fffe03f */
[----:B------:R-:W-:Y:S01]  /*0be0*/  IMAD.WIDE R18, R29, 0x2, R18 ;  /* 0x000000021d127825 */ /* 0x000fe200078e0212 */
[----:B------:R-:W-:-:S03]  /*0bf0*/  UMOV UR5, URZ ;  /* 0x0000003f00057c82 */ /* 0x000fc60008000000 */
[----:B--2---:R-:W-:Y:S01]  /*0c00*/  IMAD.WIDE R24, R31, 0x2, R14 ;  /* 0x000000021f187825 */ /* 0x004fe200078e020e */
[----:B------:R-:W-:-:S03]  /*0c10*/  LEA R31, R8, UR14, 0x1 ;  /* 0x0000000e081f7c11 */ /* 0x000fc6000f8e08ff */
[--C-:B------:R-:W-:Y:S01]  /*0c20*/  IMAD.WIDE R26, R21, 0x2, R14.reuse ;  /* 0x00000002151a7825 */ /* 0x100fe200078e020e */
[----:B------:R-:W-:Y:S01]  /*0c30*/  IADD3 R13, P0, R24, 0x80, RZ ;  /* 0x00000080180d7810 */ /* 0x000fe20007f1e0ff */
[----:B------:R-:W-:Y:S01]  /*0c40*/  @!PT LDS RZ, [RZ] ;  /* 0x00000000fffff984 */ /* 0x000fe20000000800 */
[----:B------:R-:W-:Y:S01]  /*0c50*/  @!PT LDS RZ, [RZ] ;  /* 0x00000000fffff984 */ /* 0x000fe20000000800 */
[----:B------:R-:W-:Y:S01]  /*0c60*/  @!PT LDS RZ, [RZ] ;  /* 0x00000000fffff984 */ /* 0x000fe20000000800 */
[----:B------:R-:W-:Y:S02]  /*0c70*/  LDGSTS.E.BYPASS.128 [R31], desc[UR18][R16.64] ;  /* 0x00000000101f7fae */ /* 0x000fe4000b901c52 */
[----:B------:R-:W-:Y:S01]  /*0c80*/  IMAD.WIDE R28, R23, 0x2, R14 ;  /* 0x00000002171c7825 */ /* 0x000fe200078e020e */
[----:B------:R-:W-:-:S03]  /*0c90*/  IADD3 R20, P2, R26, 0x80, RZ ;  /* 0x000000801a147810 */ /* 0x000fc60007f5e0ff */
[----:B------:R-:W-:Y:S01]  /*0ca0*/  IMAD.WIDE R14, R33, 0x2, R14 ;  /* 0x00000002210e7825 */ /* 0x000fe200078e020e */
[----:B------:R-:W-:Y:S02]  /*0cb0*/  LEA R33, R4, UR14, 0x1 ;  /* 0x0000000e04217c11 */ /* 0x000fe4000f8e08ff */
[----:B------:R-:W-:Y:S01]  /*0cc0*/  IADD3 R22, P1, R28, 0x80, RZ ;  /* 0x000000801c167810 */ /* 0x000fe20007f3e0ff */
[----:B------:R-:W-:Y:S01]  /*0cd0*/  IMAD.X R21, RZ, RZ, R25, P0 ;  /* 0x000000ffff157224 */ /* 0x000fe200000e0619 */
[----:B------:R-:W-:Y:S01]  /*0ce0*/  IADD3 R23, P0, R14, 0x80, RZ ;  /* 0x000000800e177810 */ /* 0x000fe20007f1e0ff */
[----:B------:R-:W-:Y:S01]  /*0cf0*/  LDGSTS.E.BYPASS.128 [R33], desc[UR18][R18.64] ;  /* 0x0000000012217fae */ /* 0x000fe2000b901c52 */
[----:B------:R-:W-:Y:S02]  /*0d00*/  IMAD.X R88, RZ, RZ, R27, P2 ;  /* 0x000000ffff587224 */ /* 0x000fe400010e061b */
[----:B------:R-:W-:Y:S01]  /*0d10*/  IMAD.X R89, RZ, RZ, R29, P1 ;  /* 0x000000ffff597224 */ /* 0x000fe200008e061d */
[----:B------:R-:W0:Y:S01]  /*0d20*/  LDGDEPBAR ;  /* 0x00000000000079af */ /* 0x000e220000000000 */
[----:B------:R-:W-:-:S03]  /*0d30*/  IMAD.X R90, RZ, RZ, R15, P0 ;  /* 0x000000ffff5a7224 */ /* 0x000fc600000e060f */
[----:B------:R-:W-:Y:S04]  /*0d40*/  LDGSTS.E.BYPASS.128 [R31+0x3000], desc[UR18][R24.64] ;  /* 0x03000000181f7fae */ /* 0x000fe8000b901c52 */
[----:B------:R-:W-:Y:S04]  /*0d50*/  LDGSTS.E.BYPASS.128 [R33+0x3000], desc[UR18][R26.64] ;  /* 0x030000001a217fae */ /* 0x000fe8000b901c52 */
[----:B------:R-:W-:Y:S04]  /*0d60*/  LDGSTS.E.BYPASS.128 [R35+0x3000], desc[UR18][R28.64] ;  /* 0x030000001c237fae */ /* 0x000fe8000b901c52 */
[----:B------:R-:W-:Y:S04]  /*0d70*/  LDGSTS.E.BYPASS.128 [R37+0x3000], desc[UR18][R14.64] ;  /* 0x030000000e257fae */ /* 0x000fe8000b901c52 */
[----:B------:R-:W0:Y:S01]  /*0d80*/  LDGDEPBAR ;  /* 0x00000000000079af */ /* 0x000e220000000000 */
[----:B------:R-:W-:Y:S06]  /*0d90*/  BAR.SYNC.DEFER_BLOCKING 0x0 ;  /* 0x0000000000007b1d */ /* 0x000fec0000010000 */
[----:B------:R-:W-:Y:S01]  /*0da0*/  @!PT LDS RZ, [RZ] ;  /* 0x00000000fffff984 */ /* 0x000fe20000000800 */
[----:B------:R-:W-:Y:S01]  /*0db0*/  @!PT LDS RZ, [RZ] ;  /* 0x00000000fffff984 */ /* 0x000fe20000000800 */
[----:B------:R-:W-:Y:S01]  /*0dc0*/  @!PT LDS RZ, [RZ] ;  /* 0x00000000fffff984 */ /* 0x000fe20000000800 */
[----:B------:R-:W-:Y:S04]  /*0dd0*/  LDGSTS.E.BYPASS.128 [R31+0x1000], desc[UR18][R16.64+0x40] ;  /* 0x01000040101f7fae */ /* 0x000fe8000b901c52 */
[----:B------:R-:W-:Y:S04]  /*0de0*/  LDGSTS.E.BYPASS.128 [R33+0x1000], desc[UR18][R18.64+0x40] ;  /* 0x0100004012217fae */ /* 0x000fe8000b901c52 */
[----:B------:R-:W0:Y:S04]  /*0df0*/  LDGDEPBAR ;  /* 0x00000000000079af */ /* 0x000e280000000000 */
[----:B------:R1:W-:Y:S04]  /*0e00*/  LDGSTS.E.BYPASS.128 [R31+0x5000], desc[UR18][R24.64+0x40] ;  /* 0x05000040181f7fae */ /* 0x0003e8000b901c52 */
[----:B------:R2:W-:Y:S04]  /*0e10*/  LDGSTS.E.BYPASS.128 [R33+0x5000], desc[UR18][R26.64+0x40] ;  /* 0x050000401a217fae */ /* 0x0005e8000b901c52 */
[----:B------:R3:W-:Y:S04]  /*0e20*/  LDGSTS.E.BYPASS.128 [R35+0x5000], desc[UR18][R28.64+0x40] ;  /* 0x050000401c237fae */ /* 0x0007e8000b901c52 */
[----:B------:R4:W-:Y:S01]  /*0e30*/  LDGSTS.E.BYPASS.128 [R37+0x5000], desc[UR18][R14.64+0x40] ;  /* 0x050000400e257fae */ /* 0x0009e2000b901c52 */
[----:B-1----:R-:W-:-:S02]  /*0e40*/  CS2R R24, SRZ ;  /* 0x0000000000187805 */ /* 0x002fc4000001ff00 */
[----:B------:R-:W-:Y:S01]  /*0e50*/  CS2R R30, SRZ ;  /* 0x00000000001e7805 */ /* 0x000fe2000001ff00 */
[----:B------:R-:W0:Y:S01]  /*0e60*/  LDGDEPBAR ;  /* 0x00000000000079af */ /* 0x000e220000000000 */
[----:B--2---:R-:W-:Y:S02]  /*0e70*/  CS2R R26, SRZ ;  /* 0x00000000001a7805 */ /* 0x004fe4000001ff00 */
[----:B------:R-:W-:Y:S02]  /*0e80*/  CS2R R32, SRZ ;  /* 0x0000000000207805 */ /* 0x000fe4000001ff00 */
[----:B---3--:R-:W-:Y:S02]  /*0e90*/  CS2R R28, SRZ ;  /* 0x00000000001c7805 */ /* 0x008fe4000001ff00 */
[----:B------:R-:W-:Y:S02]  /*0ea0*/  CS2R R34, SRZ ;  /* 0x0000000000227805 */ /* 0x000fe4000001ff00 */
[----:B----4-:R-:W-:-:S07]  /*0eb0*/  CS2R R36, SRZ ;  /* 0x0000000000247805 */ /* 0x010fce000001ff00 */
.L_x_0:
[----:B------:R-:W1:Y:S01]  /*0ec0*/  SHFL.IDX PT, R14, R92, RZ, 0x1f ;  /* 0x00001fff5c0e7589 */ /* 0x000e6200000e0000 */
[----:B------:R-:W-:Y:S01]  /*0ed0*/  UIADD3 UR6, UR6, 0x1, URZ ;  /* 0x0000000106067890 */ /* 0x000fe2000fffe03f */
[----:B------:R-:W-:-:S04]  /*0ee0*/  DEPBAR.LE SB0, 0x2 ;  /* 0x000080800000791a */ /* 0x000fc80000000000 */
[----:B------:R-:W-:Y:S01]  /*0ef0*/  UISETP.GE.AND UP0, UPT, UR6, 0x3, UPT ;  /* 0x000000030600788c */ /* 0x000fe2000bf06270 */
[----:B------:R-:W-:Y:S01]  /*0f00*/  BAR.SYNC.DEFER_BLOCKING 0x0 ;  /* 0x0000000000007b1d */ /* 0x000fe20000010000 */
[----:B------:R-:W-:Y:S01]  /*0f10*/  UIADD3 UR15, UR15, 0x1, URZ ;  /* 0x000000010f0f7890 */ /* 0x000fe2000fffe03f */
[----:B------:R-:W-:Y:S01]  /*0f20*/  VIADD R93, R93, 0x20 ;  /* 0x000000205d5d7836 */ /* 0x000fe20000000000 */
[----:B------:R-:W-:Y:S01]  /*0f30*/  USEL UR16, UR6, URZ, !UP0 ;  /* 0x0000003f06107287 */ /* 0x000fe2000c000000 */
[----:B------:R-:W-:Y:S02]  /*0f40*/  IADD3 R18, P1, R10, UR4, RZ ;  /* 0x000000040a127c10 */ /* 0x000fe4000ff3e0ff */
[----:B------:R-:W-:Y:S01]  /*0f50*/  UMOV UR11, 0x80000020 ;  /* 0x80000020000b7882 */ /* 0x000fe20000000000 */
[----:B------:R-:W-:Y:S01]  /*0f60*/  ULEA UR6, UR16, UR14, 0xc ;  /* 0x0000000e10067291 */ /* 0x000fe2000f8e603f */
[----:B------:R-:W-:Y:S02]  /*0f70*/  ISETP.GE.U32.AND P0, PT, R93, 0xbc0, PT ;  /* 0x00000bc05d00780c */ /* 0x000fe40003f06070 */
[----:B------:R-:W-:Y:S01]  /*0f80*/  IADD3.X R19, R12, UR5, RZ, P1, !PT ;  /* 0x000000050c137c10 */ /* 0x000fe20008ffe4ff */
[----:B------:R-:W-:Y:S01]  /*0f90*/  USHF.R.U32.HI UR8, URZ, 0x4, UR6 ;  /* 0x000000043f087899 */ /* 0x000fe20008011606 */
[----:B------:R-:W-:Y:S01]  /*0fa0*/  IADD3 R16, P1, R9, UR4, RZ ;  /* 0x0000000409107c10 */ /* 0x000fe2000ff3e0ff */
[----:B------:R-:W-:-:S02]  /*0fb0*/  ULEA UR6, UR16, UR17, 0xd ;  /* 0x0000001110067291 */ /* 0x000fc4000f8e683f */
[----:B------:R-:W-:Y:S01]  /*0fc0*/  ULOP3.LUT UR8, UR8, 0x3fff, URZ, 0xc0, !UPT ;  /* 0x00003fff08087892 */ /* 0x000fe2000f8ec03f */
[----:B------:R-:W-:Y:S01]  /*0fd0*/  IADD3.X R17, R11, UR5, RZ, P1, !PT ;  /* 0x000000050b117c10 */ /* 0x000fe20008ffe4ff */
[----:B------:R-:W-:Y:S01]  /*0fe0*/  USHF.R.U32.HI UR6, URZ, 0x4, UR6 ;  /* 0x000000043f067899 */ /* 0x000fe20008011606 */
[----:B-1----:R-:W-:Y:S02]  /*0ff0*/  R2UR UR7, R14 ;  /* 0x000000000e0772ca */ /* 0x002fe400000e0000 */
[----:B------:R-:W-:Y:S01]  /*1000*/  IADD3 R14, P1, R13, UR4, RZ ;  /* 0x000000040d0e7c10 */ /* 0x000fe2000ff3e0ff */
[----:B------:R-:W-:Y:S01]  /*1010*/  ULOP3.LUT UR6, UR6, 0x3fff, URZ, 0xc0, !UPT ;  /* 0x00003fff06067892 */ /* 0x000fe2000f8ec03f */
[----:B------:R-:W-:-:S03]  /*1020*/  WARPGROUP.ARRIVE ;  /* 0x00000000000079c5 */ /* 0x000fc60000000000 */
[----:B------:R-:W-:-:S06]  /*1030*/  ULOP3.LUT UR10, UR6, 0x2000000, URZ, 0xfc, !UPT ;  /* 0x02000000060a7892 */ /* 0x000fcc000f8efc3f */
[----:B------:R-:W-:-:S04]  /*1040*/  USHF.L.U32 UR7, UR7, 0x6, URZ ;  /* 0x0000000607077899 */ /* 0x000fc8000800063f */
[----:B------:R-:W-:-:S04]  /*1050*/  ULOP3.LUT UR7, UR7, 0xc0, URZ, 0xc0, !UPT ;  /* 0x000000c007077892 */ /* 0x000fc8000f8ec03f */
[----:B------:R-:W-:-:S03]  /*1060*/  UIADD3 UR12, UP0, UR7, UR8, URZ ;  /* 0x00000008070c7290 */ /* 0x000fc6000ff1e03f */
[----:B------:R-:W-:Y:S01]  /*1070*/  UMOV UR7, URZ ;  /* 0x0000003f00077c82 */ /* 0x000fe20008000000 */
[----:B------:R-:W-:Y:S02]  /*1080*/  UIADD3.X UR13, URZ, URZ, URZ, UP0, !UPT ;  /* 0x0000003f3f0d7290 */ /* 0x000fe400087fe43f */
[----:B------:R-:W-:Y:S02]  /*1090*/  ULOP3.LUT UR8, UR12, 0x1000000, URZ, 0xfc, !UPT ;  /* 0x010000000c087892 */ /* 0x000fe4000f8efc3f */
[----:B------:R-:W-:Y:S02]  /*10a0*/  ULOP3.LUT UR9, UR13, 0x80000020, URZ, 0xfc, !UPT ;  /* 0x800000200d097892 */ /* 0x000fe4000f8efc3f */
[----:B------:R-:W-:-:S04]  /*10b0*/  UISETP.GE.AND UP0, UPT, UR15, 0x3, UPT ;  /* 0x000000030f00788c */ /* 0x000fc8000bf06270 */
[----:B------:R-:W-:-:S03]  /*10c0*/  USEL UR15, UR15, URZ, !UP0 ;  /* 0x0000003f0f0f7287 */ /* 0x000fc6000c000000 */
[----:B------:R-:W-:Y:S01]  /*10d0*/  HGMMA.64x128x16.F32.BF16 R24, gdesc[UR8], R24 ;  /* 0x01e00000081879f0 */ /* 0x000fe20008701818 */
[----:B------:R-:W-:Y:S01]  /*10e0*/  UMOV UR8, 0x1000002 ;  /* 0x0100000200087882 */ /* 0x000fe20000000000 */
[----:B------:R-:W-:Y:S01]  /*10f0*/  UMOV UR9, 0x80000020 ;  /* 0x8000002000097882 */ /* 0x000fe20000000000 */
[----:B------:R-:W-:Y:S01]  /*1100*/  UMOV UR10, 0x2000002 ;  /* 0x02000002000a7882 */ /* 0x000fe20000000000 */
[----:B------:R-:W-:Y:S01]  /*1110*/  UMOV UR11, 0x80000020 ;  /* 0x80000020000b7882 */ /* 0x000fe20000000000 */
[----:B------:R-:W-:Y:S02]  /*1120*/  UIADD3.64 UR8, UR12, UR8, URZ ;  /* 0x000000080c087297 */ /* 0x000fe4000fffe03f */
[----:B------:R-:W-:Y:S02]  /*1130*/  UIADD3.64 UR10, UR6, UR10, URZ ;  /* 0x0000000a060a7297 */ /* 0x000fe4000fffe03f */
[----:B------:R-:W-:-:S06]  /*1140*/  ULEA UR6, UR15, UR14, 0xc ;  /* 0x0000000e0f067291 */ /* 0x000fcc000f8e603f */
[----:B------:R-:W-:Y:S01]  /*1150*/  LEA R15, R8, UR6, 0x1 ;  /* 0x00000006080f7c11 */ /* 0x000fe2000f8e08ff */
[----:B------:R-:W-:Y:S03]  /*1160*/  HGMMA.64x128x16.F32.BF16 R24, gdesc[UR8], R24, gsb0 ;  /* 0x01e00000081879f0 */ /* 0x000fe60008001818 */
[----:B------:R-:W-:Y:S02]  /*1170*/  WARPGROUP.DEPBAR.LE gsb0, 0x1 ;  /* 0x00008000000079c5 */ /* 0x000fe40000010100 */
[----:B------:R-:W-:Y:S06]  /*1180*/  BAR.SYNC.DEFER_BLOCKING 0x0 ;  /* 0x0000000000007b1d */ /* 0x000fec0000010000 */
[----:B------:R-:W-:Y:S01]  /*1190*/  @!PT LDS RZ, [RZ] ;  /* 0x00000000fffff984 */ /* 0x000fe20000000800 */
[----:B------:R-:W-:Y:S01]  /*11a0*/  @!PT LDS RZ, [RZ] ;  /* 0x00000000fffff984 */ /* 0x000fe20000000800 */
[----:B------:R-:W-:Y:S01]  /*11b0*/  @!PT LDS RZ, [RZ] ;  /* 0x00000000fffff984 */ /* 0x000fe20000000800 */
[----:B------:R1:W-:Y:S02]  /*11c0*/  LDGSTS.E.BYPASS.128 [R15], desc[UR18][R18.64], !P0 ;  /* 0x00000000120f7fae */ /* 0x0003e4000c101c52 */
[----:B-1----:R-:W-:Y:S01]  /*11d0*/  LEA R19, R4, UR6, 0x1 ;  /* 0x0000000604137c11 */ /* 0x002fe2000f8e08ff */
[----:B------:R-:W-:Y:S01]  /*11e0*/  ULEA UR6, UR15, UR17, 0xd ;  /* 0x000000110f067291 */ /* 0x000fe2000f8e683f */
[----:B------:R-:W-:-:S03]  /*11f0*/  IADD3.X R15, R21, UR5, RZ, P1, !PT ;  /* 0x00000005150f7c10 */ /* 0x000fc60008ffe4ff */
[----:B------:R1:W-:Y:S02]  /*1200*/  LDGSTS.E.BYPASS.128 [R19], desc[UR18][R16.64], !P0 ;  /* 0x0000000010137fae */ /* 0x0003e4000c101c52 */
[----:B------:R-:W-:Y:S02]  /*1210*/  LEA R18, R4, UR6, 0x1 ;  /* 0x0000000604127c11 */ /* 0x000fe4000f8e08ff */
[----:B------:R-:W0:Y:S01]  /*1220*/  LDGDEPBAR ;  /* 0x00000000000079af */ /* 0x000e220000000000 */
[----:B-1----:R-:W-:-:S05]  /*1230*/  LEA R17, R8, UR6, 0x1 ;  /* 0x0000000608117c11 */ /* 0x002fca000f8e08ff */
[----:B------:R1:W-:Y:S02]  /*1240*/  LDGSTS.E.BYPASS.128 [R17], desc[UR18][R14.64], !P0 ;  /* 0x000000000e117fae */ /* 0x0003e4000c101c52 */
[----:B-1----:R-:W-:-:S04]  /*1250*/  IADD3 R14, P1, R20, UR4, RZ ;  /* 0x00000004140e7c10 */ /* 0x002fc8000ff3e0ff */
[----:B------:R-:W-:Y:S02]  /*1260*/  IADD3.X R15, R88, UR5, RZ, P1, !PT ;  /* 0x00000005580f7c10 */ /* 0x000fe40008ffe4ff */
[----:B------:R-:W-:-:S03]  /*1270*/  IADD3 R16, P1, R22, UR4, RZ ;  /* 0x0000000416107c10 */ /* 0x000fc6000ff3e0ff */
[----:B------:R1:W-:Y:S01]  /*1280*/  LDGSTS.E.BYPASS.128 [R18], desc[UR18][R14.64], !P0 ;  /* 0x000000000e127fae */ /* 0x0003e2000c101c52 */
[----:B------:R-:W-:Y:S02]  /*1290*/  IADD3.X R17, R89, UR5, RZ, P1, !PT ;  /* 0x0000000559117c10 */ /* 0x000fe40008ffe4ff */
[----:B-1----:R-:W-:Y:S02]  /*12a0*/  LEA R15, R6, UR6, 0x1 ;  /* 0x00000006060f7c11 */ /* 0x002fe4000f8e08ff */
[----:B------:R-:W-:Y:S01]  /*12b0*/  IADD3 R18, P1, R23, UR4, RZ ;  /* 0x0000000417127c10 */ /* 0x000fe2000ff3e0ff */
[----:B------:R-:W-:Y:S02]  /*12c0*/  UIADD3 UR4, UP0, UR4, 0x40, URZ ;  /* 0x0000004004047890 */ /* 0x000fe4000ff1e03f */
[----:B------:R1:W-:Y:S01]  /*12d0*/  LDGSTS.E.BYPASS.128 [R15], desc[UR18][R16.64], !P0 ;  /* 0x00000000100f7fae */ /* 0x0003e2000c101c52 */
[----:B------:R-:W-:Y:S01]  /*12e0*/  IADD3.X R19, R90, UR5, RZ, P1, !PT ;  /* 0x000000055a137c10 */ /* 0x000fe20008ffe4ff */
[----:B------:R-:W-:Y:S01]  /*12f0*/  UIADD3.X UR5, URZ, UR5, URZ, UP0, !UPT ;  /* 0x000000053f057290 */ /* 0x000fe200087fe43f */
[----:B-1----:R-:W-:Y:S01]  /*1300*/  LEA R17, R7, UR6, 0x1 ;  /* 0x0000000607117c11 */ /* 0x002fe2000f8e08ff */
[----:B------:R-:W-:-:S04]  /*1310*/  UMOV UR6, UR16 ;  /* 0x0000001000067c82 */ /* 0x000fc80008000000 */
[----:B------:R1:W-:Y:S01]  /*1320*/  LDGSTS.E.BYPASS.128 [R17], desc[UR18][R18.64], !P0 ;  /* 0x0000000012117fae */ /* 0x0003e2000c101c52 */
[----:B------:R-:W-:-:S03]  /*1330*/  ISETP.GE.U32.AND P0, PT, R93, 0xbe0, PT ;  /* 0x00000be05d00780c */ /* 0x000fc60003f06070 */
[----:B------:R-:W0:Y:S10]  /*1340*/  LDGDEPBAR ;  /* 0x00000000000079af */ /* 0x000e340000000000 */
[----:B-1----:R-:W-:Y:S05]  /*1350*/  @!P0 BRA `(.L_x_0) ;  /* 0xfffffff800d88947 */ /* 0x002fea000383ffff */
[----:B------:R-:W-:Y:S02]  /*1360*/  WARPGROUP.DEPBAR.LE gsb0, 0x0 ;  /* 0x00008000000079c5 */ /* 0x000fe40000010000 */
[----:B------:R-:W-:-:S04]  /*1370*/  DEPBAR.LE SB0, 0x0 ;  /* 0x000080000000791a */ /* 0x000fc80000000000 */
[--C-:B------:R-:W-:Y:S02]  /*1380*/  SHF.R.U32.HI R4, RZ, 0x1, R2.reuse ;  /* 0x00000001ff047819 */ /* 0x100fe40000011602 */
[----:B------:R-:W-:Y:S02]  /*1390*/  SHF.R.U32.HI R8, RZ, 0x5, R2 ;  /* 0x00000005ff087819 */ /* 0x000fe40000011602 */
[----:B------:R-:W-:Y:S02]  /*13a0*/  LOP3.LUT R6, R2, 0xf, RZ, 0xc0, !PT ;  /* 0x0000000f02067812 */ /* 0x000fe400078ec0ff */
[----:B------:R-:W-:Y:S02]  /*13b0*/  LOP3.LUT R7, R4, 0x8, RZ, 0xc0, !PT ;  /* 0x0000000804077812 */ /* 0x000fe400078ec0ff */
[----:B------:R-:W-:Y:S02]  /*13c0*/  LOP3.LUT R4, R8, 0x3, RZ, 0xc0, !PT ;  /* 0x0000000308047812 */ /* 0x000fe400078ec0ff */
[----:B------:R-:W-:Y:S01]  /*13d0*/  F2FP.BF16.F32.PACK_AB R24, R25, R24 ;  /* 0x000000181918723e */ /* 0x000fe200000010ff */
[----:B------:R-:W-:Y:S01]  /*13e0*/  IMAD R7, R6, 0x88, R7 ;  /* 0x0000008806077824 */ /* 0x000fe200078e0207 */
[----:B------:R-:W-:Y:S01]  /*13f0*/  F2FP.BF16.F32.PACK_AB R25, R27, R26 ;  /* 0x0000001a1b19723e */ /* 0x000fe200000010ff */
[C---:B------:R-:W-:Y:S01]  /*1400*/  IMAD.SHL.U32 R6, R4.reuse, 0x2, RZ ;  /* 0x0000000204067824 */ /* 0x040fe200078e00ff */
[----:B------:R-:W-:Y:S01]  /*1410*/  F2FP.BF16.F32.PACK_AB R32, R33, R32 ;  /* 0x000000202120723e */ /* 0x000fe200000010ff */
[----:B------:R-:W-:Y:S01]  /*1420*/  IMAD R4, R4, 0x880, R7 ;  /* 0x0000088004047824 */ /* 0x000fe200078e0207 */
[----:B------:R-:W-:-:S02]  /*1430*/  F2FP.BF16.F32.PACK_AB R26, R29, R28 ;  /* 0x0000001c1d1a723e */ /* 0x000fc400000010ff */
[----:B------:R-:W-:Y:S02]  /*1440*/  F2FP.BF16.F32.PACK_AB R27, R31, R30 ;  /* 0x0000001e1f1b723e */ /* 0x000fe400000010ff */
[----:B------:R-:W-:Y:S02]  /*1450*/  F2FP.BF16.F32.PACK_AB R33, R35, R34 ;  /* 0x000000222321723e */ /* 0x000fe400000010ff */
[----:B------:R-:W-:Y:S02]  /*1460*/  F2FP.BF16.F32.PACK_AB R40, R41, R40 ;  /* 0x000000282928723e */ /* 0x000fe400000010ff */
[----:B------:R-:W-:Y:S01]  /*1470*/  LEA R4, R4, UR14, 0x1 ;  /* 0x0000000e04047c11 */ /* 0x000fe2000f8e08ff */
[----:B------:R-:W-:Y:S01]  /*1480*/  BAR.SYNC.DEFER_BLOCKING 0x0 ;  /* 0x0000000000007b1d */ /* 0x000fe20000010000 */
[----:B------:R-:W-:Y:S02]  /*1490*/  F2FP.BF16.F32.PACK_AB R34, R37, R36 ;  /* 0x000000242522723e */ /* 0x000fe400000010ff */
[----:B------:R-:W-:-:S02]  /*14a0*/  F2FP.BF16.F32.PACK_AB R35, R39, R38 ;  /* 0x000000262723723e */ /* 0x000fc400000010ff */
[----:B------:R-:W-:Y:S02]  /*14b0*/  F2FP.BF16.F32.PACK_AB R41, R43, R42 ;  /* 0x0000002a2b29723e */ /* 0x000fe400000010ff */
[----:B------:R-:W-:Y:S02]  /*14c0*/  F2FP.BF16.F32.PACK_AB R48, R49, R48 ;  /* 0x000000303130723e */ /* 0x000fe400000010ff */
[----:B------:R-:W-:Y:S02]  /*14d0*/  F2FP.BF16.F32.PACK_AB R42, R45, R44 ;  /* 0x0000002c2d2a723e */ /* 0x000fe400000010ff */
[----:B------:R-:W-:Y:S01]  /*14e0*/  F2FP.BF16.F32.PACK_AB R43, R47, R46 ;  /* 0x0000002e2f2b723e */ /* 0x000fe200000010ff */
[----:B------:R-:W-:Y:S01]  /*14f0*/  IMAD.SHL.U32 R46, R2, 0x8, RZ ;  /* 0x00000008022e7824 */ /* 0x000fe200078e00ff */
[----:B------:R-:W-:Y:S02]  /*1500*/  F2FP.BF16.F32.PACK_AB R49, R51, R50 ;  /* 0x000000323331723e */ /* 0x000fe400000010ff */
[----:B------:R-:W-:-:S02]  /*1510*/  F2FP.BF16.F32.PACK_AB R56, R57, R56 ;  /* 0x000000383938723e */ /* 0x000fc400000010ff */
[----:B------:R-:W-:Y:S02]  /*1520*/  F2FP.BF16.F32.PACK_AB R50, R53, R52 ;  /* 0x000000343532723e */ /* 0x000fe400000010ff */
[----:B------:R-:W-:Y:S02]  /*1530*/  F2FP.BF16.F32.PACK_AB R51, R55, R54 ;  /* 0x000000363733723e */ /* 0x000fe400000010ff */
[----:B------:R-:W-:Y:S02]  /*1540*/  F2FP.BF16.F32.PACK_AB R57, R59, R58 ;  /* 0x0000003a3b39723e */ /* 0x000fe400000010ff */
[----:B------:R-:W-:Y:S01]  /*1550*/  F2FP.BF16.F32.PACK_AB R64, R65, R64 ;  /* 0x000000404140723e */ /* 0x000fe200000010ff */
[----:B------:R-:W-:Y:S01]  /*1560*/  STSM.16.M88.4 [R4], R24 ;  /* 0x0000001804007844 */ /* 0x000fe20000000200 */
[----:B------:R-:W-:Y:S02]  /*1570*/  F2FP.BF16.F32.PACK_AB R58, R61, R60 ;  /* 0x0000003c3d3a723e */ /* 0x000fe400000010ff */
[----:B------:R-:W-:Y:S01]  /*1580*/  F2FP.BF16.F32.PACK_AB R59, R63, R62 ;  /* 0x0000003e3f3b723e */ /* 0x000fe200000010ff */
[----:B------:R1:W-:Y:S01]  /*1590*/  STSM.16.M88.4 [R4+0x20], R32 ;  /* 0x0000202004007844 */ /* 0x0003e20000000200 */
[----:B------:R-:W-:-:S02]  /*15a0*/  F2FP.BF16.F32.PACK_AB R65, R67, R66 ;  /* 0x000000424341723e */ /* 0x000fc400000010ff */
[----:B------:R-:W-:Y:S01]  /*15b0*/  F2FP.BF16.F32.PACK_AB R72, R73, R72 ;  /* 0x000000484948723e */ /* 0x000fe200000010ff */
[----:B------:R2:W-:Y:S01]  /*15c0*/  STSM.16.M88.4 [R4+0x40], R40 ;  /* 0x0000402804007844 */ /* 0x0005e20000000200 */
[----:B------:R-:W-:Y:S02]  /*15d0*/  F2FP.BF16.F32.PACK_AB R66, R69, R68 ;  /* 0x000000444542723e */ /* 0x000fe400000010ff */
[----:B------:R-:W-:Y:S01]  /*15e0*/  F2FP.BF16.F32.PACK_AB R67, R71, R70 ;  /* 0x000000464743723e */ /* 0x000fe200000010ff */
[----:B------:R-:W-:Y:S01]  /*15f0*/  STSM.16.M88.4 [R4+0x60], R48 ;  /* 0x0000603004007844 */ /* 0x000fe20000000200 */
[----:B------:R-:W-:Y:S02]  /*1600*/  F2FP.BF16.F32.PACK_AB R73, R75, R74 ;  /* 0x0000004a4b49723e */ /* 0x000fe400000010ff */
[----:B------:R-:W-:Y:S01]  /*1610*/  F2FP.BF16.F32.PACK_AB R80, R81, R80 ;  /* 0x000000505150723e */ /* 0x000fe200000010ff */
[----:B------:R-:W-:Y:S01]  /*1620*/  STSM.16.M88.4 [R4+0x80], R56 ;  /* 0x0000803804007844 */ /* 0x000fe20000000200 */
[----:B------:R-:W-:-:S02]  /*1630*/  F2FP.BF16.F32.PACK_AB R74, R77, R76 ;  /* 0x0000004c4d4a723e */ /* 0x000fc400000010ff */
[----:B------:R-:W-:Y:S01]  /*1640*/  F2FP.BF16.F32.PACK_AB R75, R79, R78 ;  /* 0x0000004e4f4b723e */ /* 0x000fe200000010ff */
[----:B------:R-:W-:Y:S01]  /*1650*/  STSM.16.M88.4 [R4+0xa0], R64 ;  /* 0x0000a04004007844 */ /* 0x000fe20000000200 */
[----:B------:R-:W-:Y:S02]  /*1660*/  F2FP.BF16.F32.PACK_AB R81, R83, R82 ;  /* 0x000000525351723e */ /* 0x000fe400000010ff */
[----:B------:R-:W-:Y:S01]  /*1670*/  F2FP.BF16.F32.PACK_AB R82, R85, R84 ;  /* 0x000000545552723e */ /* 0x000fe200000010ff */
[----:B------:R-:W-:Y:S01]  /*1680*/  STSM.16.M88.4 [R4+0xc0], R72 ;  /* 0x0000c04804007844 */ /* 0x000fe20000000200 */
[----:B------:R-:W-:Y:S02]  /*1690*/  F2FP.BF16.F32.PACK_AB R83, R87, R86 ;  /* 0x000000565753723e */ /* 0x000fe400000010ff */
[----:B------:R-:W-:Y:S02]  /*16a0*/  LOP3.LUT R91, R6, R91, RZ, 0xfc, !PT ;  /* 0x0000005b065b7212 */ /* 0x000fe400078efcff */
[----:B------:R-:W-:Y:S01]  /*16b0*/  LOP3.LUT R2, R46, 0x78, RZ, 0xc0, !PT ;  /* 0x000000782e027812 */ /* 0x000fe200078ec0ff */
[----:B------:R3:W-:Y:S01]  /*16c0*/  STSM.16.M88.4 [R4+0xe0], R80 ;  /* 0x0000e05004007844 */ /* 0x0007e20000000200 */
[----:B------:R-:W4:Y:S01]  /*16d0*/  LDC.64 R6, c[0x0][0x220] ;  /* 0x00008800ff067b82 */ /* 0x000f220000000a00 */
[----:B-1----:R-:W-:-:S02]  /*16e0*/  LOP3.LUT R33, R5, 0x10, RZ, 0xfc, !PT ;  /* 0x0000001005217812 */ /* 0x002fc400078efcff */
[----:B------:R-:W-:Y:S01]  /*16f0*/  IMAD R2, R91, 0x88, R2 ;  /* 0x000000885b027824 */ /* 0x000fe200078e0202 */
[C---:B------:R-:W-:Y:S02]  /*1700*/  LOP3.LUT R35, R5.reuse, 0x18, RZ, 0xfc, !PT ;  /* 0x0000001805237812 */ /* 0x040fe400078efcff */
[C---:B--2---:R-:W-:Y:S02]  /*1710*/  LOP3.LUT R41, R5.reuse, 0x20, RZ, 0xfc, !PT ;  /* 0x0000002005297812 */ /* 0x044fe400078efcff */
[----:B------:R-:W-:Y:S01]  /*1720*/  LEA R44, R2, UR14, 0x1 ;  /* 0x0000000e022c7c11 */ /* 0x000fe2000f8e08ff */
[----:B------:R-:W-:Y:S01]  /*1730*/  BAR.SYNC.DEFER_BLOCKING 0x0 ;  /* 0x0000000000007b1d */ /* 0x000fe20000010000 */
[----:B------:R-:W-:Y:S02]  /*1740*/  LOP3.LUT R2, R3, 0x78, R46, 0xf8, !PT ;  /* 0x0000007803027812 */ /* 0x000fe400078ef82e */
[C---:B------:R-:W-:Y:S02]  /*1750*/  LOP3.LUT R3, R5.reuse, 0x8, RZ, 0xfc, !PT ;  /* 0x0000000805037812 */ /* 0x040fe400078efcff */
[----:B------:R-:W-:Y:S01]  /*1760*/  ISETP.GE.AND P0, PT, R2, 0xc00, PT ;  /* 0x00000c000200780c */ /* 0x000fe20003f06270 */
[----:B------:R-:W-:-:S03]  /*1770*/  IMAD R43, R5, 0xc00, R2 ;  /* 0x00000c00052b7824 */ /* 0x000fc600078e0202 */
[-C--:B------:R-:W-:Y:S01]  /*1780*/  ISETP.LT.AND P1, PT, R5, R0.reuse, !P0 ;  /* 0x000000000500720c */ /* 0x080fe20004721270 */
[----:B------:R-:W-:Y:S01]  /*1790*/  VIADD R45, R43, 0x6000 ;  /* 0x000060002b2d7836 */ /* 0x000fe20000000000 */
[-C--:B------:R-:W-:Y:S01]  /*17a0*/  ISETP.LT.AND P6, PT, R3, R0.reuse, !P0 ;  /* 0x000000000300720c */ /* 0x080fe200047c1270 */
[----:B------:R-:W-:Y:S01]  /*17b0*/  VIADD R47, R43, 0x24000 ;  /* 0x000240002b2f7836 */ /* 0x000fe20000000000 */
[-C--:B------:R-:W-:Y:S01]  /*17c0*/  ISETP.LT.AND P5, PT, R33, R0.reuse, !P0 ;  /* 0x000000002100720c */ /* 0x080fe200047a1270 */
[----:B----4-:R-:W-:Y:S01]  /*17d0*/  IMAD.WIDE R2, R43, 0x2, R6 ;  /* 0x000000022b027825 */ /* 0x010fe200078e0206 */
[-C--:B------:R-:W-:Y:S02]  /*17e0*/  ISETP.LT.AND P4, PT, R35, R0.reuse, !P0 ;  /* 0x000000002300720c */ /* 0x080fe40004781270 */
[----:B------:R-:W-:Y:S02]  /*17f0*/  LOP3.LUT R33, R5, 0x28, RZ, 0xfc, !PT ;  /* 0x0000002805217812 */ /* 0x000fe400078efcff */
[----:B------:R-:W-:-:S02]  /*1800*/  ISETP.LT.AND P3, PT, R41, R0, !P0 ;  /* 0x000000002900720c */ /* 0x000fc40004761270 */
[C---:B------:R-:W-:Y:S01]  /*1810*/  LOP3.LUT R35, R5.reuse, 0x30, RZ, 0xfc, !PT ;  /* 0x0000003005237812 */ /* 0x040fe200078efcff */
[----:B------:R-:W1:Y:S01]  /*1820*/  LDS.128 R36, [R44] ;  /* 0x000000002c247984 */ /* 0x000e620000000c00 */
[----:B------:R-:W-:Y:S01]  /*1830*/  LOP3.LUT R41, R5, 0x38, RZ, 0xfc, !PT ;  /* 0x0000003805297812 */ /* 0x000fe200078efcff */
[----:B---3--:R-:W-:Y:S01]  /*1840*/  IMAD.WIDE R4, R45, 0x2, R6 ;  /* 0x000000022d047825 */ /* 0x008fe200078e0206 */
[----:B------:R-:W-:Y:S01]  /*1850*/  ISETP.LT.AND P2, PT, R33, R0, !P0 ;  /* 0x000000002100720c */ /* 0x000fe20004741270 */
[----:B------:R-:W2:Y:S02]  /*1860*/  LDS.128 R28, [R44+0x880] ;  /* 0x000880002c1c7984 */ /* 0x000ea40000000c00 */
[C---:B------:R-:W-:Y:S02]  /*1870*/  VIADD R33, R43.reuse, 0xc000 ;  /* 0x0000c0002b217836 */ /* 0x040fe40000000000 */
[----:B------:R-:W3:Y:S01]  /*1880*/  LDS.128 R24, [R44+0x1100] ;  /* 0x001100002c187984 */ /* 0x000ee20000000c00 */
[----:B------:R-:W-:-:S02]  /*1890*/  VIADD R45, R43, 0x1e000 ;  /* 0x0001e0002b2d7836 */ /* 0x000fc40000000000 */
[--C-:B------:R-:W-:Y:S01]  /*18a0*/  IMAD.WIDE R32, R33, 0x2, R6.reuse ;  /* 0x0000000221207825 */ /* 0x100fe200078e0206 */
[----:B------:R-:W4:Y:S04]  /*18b0*/  LDS.128 R20, [R44+0x1980] ;  /* 0x001980002c147984 */ /* 0x000f280000000c00 */
[----:B------:R-:W5:Y:S04]  /*18c0*/  LDS.128 R16, [R44+0x2200] ;  /* 0x002200002c107984 */ /* 0x000f680000000c00 */
[----:B------:R-:W5:Y:S04]  /*18d0*/  LDS.128 R12, [R44+0x2a80] ;  /* 0x002a80002c0c7984 */ /* 0x000f680000000c00 */
[----:B------:R-:W5:Y:S04]  /*18e0*/  LDS.128 R8, [R44+0x3300] ;  /* 0x003300002c087984 */ /* 0x000f680000000c00 */
[----:B-1----:R1:W-:Y:S01]  /*18f0*/  @P1 STG.E.128 desc[UR18][R2.64], R36 ;  /* 0x0000002402001986 */ /* 0x0023e2000c101d12 */
[-C--:B------:R-:W-:Y:S01]  /*1900*/  ISETP.LT.AND P1, PT, R35, R0.reuse, !P0 ;  /* 0x000000002300720c */ /* 0x080fe20004721270 */
[----:B------:R-:W-:Y:S01]  /*1910*/  VIADD R35, R43, 0x12000 ;  /* 0x000120002b237836 */ /* 0x000fe20000000000 */
[----:B------:R-:W-:Y:S01]  /*1920*/  ISETP.LT.AND P0, PT, R41, R0, !P0 ;  /* 0x000000002900720c */ /* 0x000fe20004701270 */
[----:B------:R-:W-:Y:S01]  /*1930*/  VIADD R41, R43, 0x18000 ;  /* 0x000180002b297836 */ /* 0x000fe20000000000 */
[----:B--2---:R2:W-:Y:S01]  /*1940*/  @P6 STG.E.128 desc[UR18][R4.64], R28 ;  /* 0x0000001c04006986 */ /* 0x0045e2000c101d12 */
[----:B------:R-:W-:-:S03]  /*1950*/  IMAD.WIDE R34, R35, 0x2, R6 ;  /* 0x0000000223227825 */ /* 0x000fc600078e0206 */
[----:B---3--:R2:W-:Y:S04]  /*1960*/  @P5 STG.E.128 desc[UR18][R32.64], R24 ;  /* 0x0000001820005986 */ /* 0x0085e8000c101d12 */
[----:B----4-:R2:W-:Y:S01]  /*1970*/  @P4 STG.E.128 desc[UR18][R34.64], R20 ;  /* 0x0000001422004986 */ /* 0x0105e2000c101d12 */
[----:B-1----:R-:W-:-:S04]  /*1980*/  IMAD.WIDE R2, R41, 0x2, R6 ;  /* 0x0000000229027825 */ /* 0x002fc800078e0206 */
[--C-:B------:R-:W-:Y:S01]  /*1990*/  IMAD.WIDE R36, R45, 0x2, R6.reuse ;  /* 0x000000022d247825 */ /* 0x100fe200078e0206 */
[----:B-----5:R2:W-:Y:S03]  /*19a0*/  @P3 STG.E.128 desc[UR18][R2.64], R16 ;  /* 0x0000001002003986 */ /* 0x0205e6000c101d12 */
[----:B------:R-:W-:Y:S01]  /*19b0*/  IMAD.WIDE R38, R47, 0x2, R6 ;  /* 0x000000022f267825 */ /* 0x000fe200078e0206 */
[----:B------:R2:W-:Y:S04]  /*19c0*/  @P2 STG.E.128 desc[UR18][R36.64], R12 ;  /* 0x0000000c24002986 */ /* 0x0005e8000c101d12 */
[----:B------:R2:W-:Y:S01]  /*19d0*/  @P1 STG.E.128 desc[UR18][R38.64], R8 ;  /* 0x0000000826001986 */ /* 0x0005e2000c101d12 */
[----:B------:R-:W-:Y:S05]  /*19e0*/  @!P0 EXIT ;  /* 0x000000000000894d */ /* 0x000fea0003800000 */
[----:B------:R-:W1:Y:S01]  /*19f0*/  LDS.128 R44, [R44+0x3b80] ;  /* 0x003b80002c2c7984 */ /* 0x000e620000000c00 */
[----:B------:R-:W-:-:S04]  /*1a00*/  VIADD R43, R43, 0x2a000 ;  /* 0x0002a0002b2b7836 */ /* 0x000fc80000000000 */
[----:B------:R-:W-:-:S05]  /*1a10*/  IMAD.WIDE R6, R43, 0x2, R6 ;  /* 0x000000022b067825 */ /* 0x000fca00078e0206 */
[----:B-1----:R-:W-:Y:S01]  /*1a20*/  STG.E.128 desc[UR18][R6.64], R44 ;  /* 0x0000002c06007986 */ /* 0x002fe2000c101d12 */
[----:B------:R-:W-:Y:S05]  /*1a30*/  EXIT ;  /* 0x000000000000794d */ /* 0x000fea0003800000 */
.L_x_1:
[----:B------:R-:W-:-:S00]  /*1a40*/  BRA `(.L_x_1) ;  /* 0xfffffffc00fc7947 */ /* 0x000fc0000383ffff */
[----:B------:R-:W-:-:S00]  /*1a50*/  NOP ;  /* 0x0000000000007918 */ /* 0x000fc00000000000 */
        /* <DEDUP_REMOVED lines=10> */
.L_x_2:


//--------------------- .nv.shared.triton_mm      --------------------------
	.section	.nv.shared.triton_mm,"aw",@nobits
	.sectionflags	@""
	.align	16
	.zero		1024


//--------------------- .nv.constant0.triton_mm   --------------------------
	.section	.nv.constant0.triton_mm,"a",@progbits
	.sectionflags	@""
	.align	4
.nv.constant0.triton_mm:
	.zero		560
